//
// Generated by NVIDIA NVVM Compiler
//
// Compiler Build ID: CL-36424714
// Cuda compilation tools, release 13.0, V13.0.88
// Based on NVVM 20.0.0
//

.version 9.0
.target sm_100
.address_size 64

	// .globl	_Z3AddPfS_S_

.visible .entry _Z3AddPfS_S_(
	.param .u64 .ptr .align 1 _Z3AddPfS_S__param_0,
	.param .u64 .ptr .align 1 _Z3AddPfS_S__param_1,
	.param .u64 .ptr .align 1 _Z3AddPfS_S__param_2
)
{
	.reg .b32 	%r<5>;
	.reg .b32 	%f<4>;
	.reg .b64 	%rd<11>;

	ld.param.u64 	%rd1, [_Z3AddPfS_S__param_0];
	ld.param.u64 	%rd2, [_Z3AddPfS_S__param_1];
	ld.param.u64 	%rd3, [_Z3AddPfS_S__param_2];
	cvta.to.global.u64 	%rd4, %rd3;
	cvta.to.global.u64 	%rd5, %rd2;
	cvta.to.global.u64 	%rd6, %rd1;
	mov.u32 	%r1, %ctaid.x;
	mov.u32 	%r2, %ntid.x;
	mov.u32 	%r3, %tid.x;
	mad.lo.s32 	%r4, %r1, %r2, %r3;
	mul.wide.s32 	%rd7, %r4, 4;
	add.s64 	%rd8, %rd6, %rd7;
	ld.global.f32 	%f1, [%rd8];
	add.s64 	%rd9, %rd5, %rd7;
	ld.global.f32 	%f2, [%rd9];
	add.f32 	%f3, %f1, %f2;
	add.s64 	%rd10, %rd4, %rd7;
	st.global.f32 	[%rd10], %f3;
	ret;

}


// ===== COMPILED SASS (sm_100) =====

	.target	sm_100

	.elftype	@"ET_EXEC"


//--------------------- .note.nv.tkinfo           --------------------------
	.section	.note.nv.tkinfo,"",@"SHT_NOTE"
	.sectionflags	@"SHF_NOTE_NV_TKINFO"
	.tkinfo
        /*0018*/ 	.word	0x00000002
        /*0030*/ 	.string	""
        /*0030*/ 	.string	"ptxas"
        /*0030*/ 	.string	"Cuda compilation tools, release 13.0, V13.0.88"
        /*0030*/ 	.string	"Build cuda_13.0.r13.0/compiler.36424714_0"
        /*0030*/ 	.string	"-arch sm_100 -m 64 "



//--------------------- .note.nv.cuinfo           --------------------------
	.section	.note.nv.cuinfo,"",@"SHT_NOTE"
	.sectionflags	@"SHF_NOTE_NV_CUINFO"
        /*0018*/ 	.short	0x0002
        /*001a*/ 	.short	0x0064
        /*001c*/ 	.short	0x0082
	.zero		2


//--------------------- .nv.info                  --------------------------
	.section	.nv.info,"",@"SHT_CUDA_INFO"
	.align	4


	//----- nvinfo : EIATTR_REGCOUNT
	.align		4
        /*0000*/ 	.byte	0x04, 0x2f
        /*0002*/ 	.short	(.L_1 - .L_0)
	.align		4
.L_0:
        /*0004*/ 	.word	index@(_Z3AddPfS_S_)
        /*0008*/ 	.word	0x0000000c


	//----- nvinfo : EIATTR_FRAME_SIZE
	.align		4
.L_1:
        /*000c*/ 	.byte	0x04, 0x11
        /*000e*/ 	.short	(.L_3 - .L_2)
	.align		4
.L_2:
        /*0010*/ 	.word	index@(_Z3AddPfS_S_)
        /*0014*/ 	.word	0x00000000


	//----- nvinfo : EIATTR_MIN_STACK_SIZE
	.align		4
.L_3:
        /*0018*/ 	.byte	0x04, 0x12
        /*001a*/ 	.short	(.L_5 - .L_4)
	.align		4
.L_4:
        /*001c*/ 	.word	index@(_Z3AddPfS_S_)
        /*0020*/ 	.word	0x00000000
.L_5:


//--------------------- .nv.compat                --------------------------
	.section	.nv.compat,"",@"SHT_CUDA_COMPAT_INFO"
	.align	4
        /*0000*/ 	.byte	0x02, 0x09, 0x00, 0x00, 0x02, 0x02, 0x01, 0x00, 0x02, 0x05, 0x05, 0x00, 0x03, 0x07, 0x01, 0x01
        /*0010*/ 	.byte	0x02, 0x03, 0x00, 0x00, 0x02, 0x06, 0x01, 0x00, 0x04, 0x0b, 0x08, 0x00, 0x09, 0x00, 0x00, 0x00
        /*0020*/ 	.byte	0x00, 0x00, 0x00, 0x00


//--------------------- .nv.info._Z3AddPfS_S_     --------------------------
	.section	.nv.info._Z3AddPfS_S_,"",@"SHT_CUDA_INFO"
	.sectionflags	@""
	.align	4


	//----- nvinfo : EIATTR_CUDA_API_VERSION
	.align		4
        /*0000*/ 	.byte	0x04, 0x37
        /*0002*/ 	.short	(.L_7 - .L_6)
.L_6:
        /*0004*/ 	.word	0x00000082


	//----- nvinfo : EIATTR_KPARAM_INFO
	.align		4
.L_7:
        /*0008*/ 	.byte	0x04, 0x17
        /*000a*/ 	.short	(.L_9 - .L_8)
.L_8:
        /*000c*/ 	.word	0x00000000
        /*0010*/ 	.short	0x0002
        /*0012*/ 	.short	0x0010
        /*0014*/ 	.byte	0x00, 0xf5, 0x21, 0x00


	//----- nvinfo : EIATTR_KPARAM_INFO
	.align		4
.L_9:
        /*0018*/ 	.byte	0x04, 0x17
        /*001a*/ 	.short	(.L_11 - .L_10)
.L_10:
        /*001c*/ 	.word	0x00000000
        /*0020*/ 	.short	0x0001
        /*0022*/ 	.short	0x0008
        /*0024*/ 	.byte	0x00, 0xf5, 0x21, 0x00


	//----- nvinfo : EIATTR_KPARAM_INFO
	.align		4
.L_11:
        /*0028*/ 	.byte	0x04, 0x17
        /*002a*/ 	.short	(.L_13 - .L_12)
.L_12:
        /*002c*/ 	.word	0x00000000
        /*0030*/ 	.short	0x0000
        /*0032*/ 	.short	0x0000
        /*0034*/ 	.byte	0x00, 0xf5, 0x21, 0x00


	//----- nvinfo : EIATTR_SPARSE_MMA_MASK
	.align		4
.L_13:
        /*0038*/ 	.byte	0x03, 0x50
        /*003a*/ 	.short	0x0000


	//----- nvinfo : EIATTR_MAXREG_COUNT
	.align		4
        /*003c*/ 	.byte	0x03, 0x1b
        /*003e*/ 	.short	0x00ff


	//----- nvinfo : EIATTR_MERCURY_ISA_VERSION
	.align		4
        /*0040*/ 	.byte	0x03, 0x5f
        /*0042*/ 	.short	0x0101


	//----- nvinfo : EIATTR_VRC_CTA_INIT_COUNT
	.align		4
        /*0044*/ 	.byte	0x02, 0x4a
	.zero		1
	.zero		1


	//----- nvinfo : EIATTR_EXIT_INSTR_OFFSETS
	.align		4
        /*0048*/ 	.byte	0x04, 0x1c
        /*004a*/ 	.short	(.L_15 - .L_14)


	//   ....[0]....
.L_14:
        /*004c*/ 	.word	0x00000100


	//----- nvinfo : EIATTR_CBANK_PARAM_SIZE
	.align		4
.L_15:
        /*0050*/ 	.byte	0x03, 0x19
        /*0052*/ 	.short	0x0018


	//----- nvinfo : EIATTR_PARAM_CBANK
	.align		4
        /*0054*/ 	.byte	0x04, 0x0a
        /*0056*/ 	.short	(.L_17 - .L_16)
	.align		4
.L_16:
        /*0058*/ 	.word	index@(.nv.constant0._Z3AddPfS_S_)
        /*005c*/ 	.short	0x0380
        /*005e*/ 	.short	0x0018


	//----- nvinfo : EIATTR_SW_WAR
	.align		4
.L_17:
        /*0060*/ 	.byte	0x04, 0x36
        /*0062*/ 	.short	(.L_19 - .L_18)
.L_18:
        /*0064*/ 	.word	0x00000008
.L_19:


//--------------------- .nv.callgraph             --------------------------
	.section	.nv.callgraph,"",@"SHT_CUDA_CALLGRAPH"
	.align	4
	.sectionentsize	8
	.align		4
        /*0000*/ 	.word	0x00000000
	.align		4
        /*0004*/ 	.word	0xffffffff
	.align		4
        /*0008*/ 	.word	0x00000000
	.align		4
        /*000c*/ 	.word	0xfffffffe
	.align		4
        /*0010*/ 	.word	0x00000000
	.align		4
        /*0014*/ 	.word	0xfffffffd
	.align		4
        /*0018*/ 	.word	0x00000000
	.align		4
        /*001c*/ 	.word	0xfffffffc


//--------------------- .text._Z3AddPfS_S_        --------------------------
	.section	.text._Z3AddPfS_S_,"ax",@progbits
	.align	128
        .global         _Z3AddPfS_S_
        .type           _Z3AddPfS_S_,@function
        .size           _Z3AddPfS_S_,(.L_x_1 - _Z3AddPfS_S_)
        .other          _Z3AddPfS_S_,@"STO_CUDA_ENTRY STV_DEFAULT"
_Z3AddPfS_S_:
.text._Z3AddPfS_S_:
[----:B------:R-:W-:Y:S01]  /*0000*/  LDC R1, c[0x0][0x37c] ;  /* 0x0000df00ff017b82 */ /* 0x000fe20000000800 */
[----:B------:R-:W0:Y:S07]  /*0010*/  S2R R0, SR_TID.X ;  /* 0x0000000000007919 */ /* 0x000e2e0000002100 */
[----:B------:R-:W0:Y:S01]  /*0020*/  S2UR UR6, SR_CTAID.X ;  /* 0x00000000000679c3 */ /* 0x000e220000002500 */
[----:B------:R-:W1:Y:S07]  /*0030*/  LDCU.64 UR4, c[0x0][0x358] ;  /* 0x00006b00ff0477ac */ /* 0x000e6e0008000a00 */
[----:B------:R-:W0:Y:S08]  /*0040*/  LDC R9, c[0x0][0x360] ;  /* 0x0000d800ff097b82 */ /* 0x000e300000000800 */
[----:B------:R-:W2:Y:S08]  /*0050*/  LDC.64 R2, c[0x0][0x380] ;  /* 0x0000e000ff027b82 */ /* 0x000eb00000000a00 */
[----:B------:R-:W3:Y:S01]  /*0060*/  LDC.64 R4, c[0x0][0x388] ;  /* 0x0000e200ff047b82 */ /* 0x000ee20000000a00 */
[----:B0-----:R-:W-:-:S07]  /*0070*/  IMAD R9, R9, UR6, R0 ;  /* 0x0000000609097c24 */ /* 0x001fce000f8e0200 */
[----:B------:R-:W0:Y:S01]  /*0080*/  LDC.64 R6, c[0x0][0x390] ;  /* 0x0000e400ff067b82 */ /* 0x000e220000000a00 */
[----:B--2---:R-:W-:-:S06]  /*0090*/  IMAD.WIDE R2, R9, 0x4, R2 ;  /* 0x0000000409027825 */ /* 0x004fcc00078e0202 */
[----:B-1----:R-:W2:Y:S01]  /*00a0*/  LDG.E R2, desc[UR4][R2.64] ;  /* 0x0000000402027981 */ /* 0x002ea2000c1e1900 */
[----:B---3--:R-:W-:-:S06]  /*00b0*/  IMAD.WIDE R4, R9, 0x4, R4 ;  /* 0x0000000409047825 */ /* 0x008fcc00078e0204 */
[----:B------:R-:W2:Y:S01]  /*00c0*/  LDG.E R5, desc[UR4][R4.64] ;  /* 0x0000000404057981 */ /* 0x000ea2000c1e1900 */
[----:B0-----:R-:W-:-:S04]  /*00d0*/  IMAD.WIDE R6, R9, 0x4, R6 ;  /* 0x0000000409067825 */ /* 0x001fc800078e0206 */
[----:B--2---:R-:W-:-:S05]  /*00e0*/  FADD R9, R2, R5 ;  /* 0x0000000502097221 */ /* 0x004fca0000000000 */
[----:B------:R-:W-:Y:S01]  /*00f0*/  STG.E desc[UR4][R6.64], R9 ;  /* 0x0000000906007986 */ /* 0x000fe2000c101904 */
[----:B------:R-:W-:Y:S05]  /*0100*/  EXIT ;  /* 0x000000000000794d */ /* 0x000fea0003800000 */
.L_x_0:
[----:B------:R-:W-:-:S00]  /*0110*/  BRA `(.L_x_0) ;  /* 0xfffffffc00fc7947 */ /* 0x000fc0000383ffff */
[----:B------:R-:W-:-:S00]  /*0120*/  NOP ;  /* 0x0000000000007918 */ /* 0x000fc00000000000 */
        /* <DEDUP_REMOVED lines=13> */
.L_x_1:


//--------------------- .nv.shared.reserved.0     --------------------------
	.section	.nv.shared.reserved.0,"aw",@nobits
	.weak		__nv_reservedSMEM_offset_0_alias
	.size		__nv_reservedSMEM_offset_0_alias, 0, 64
	.other		__nv_reservedSMEM_offset_0_alias,@"STO_CUDA_RESERVED_SHARED STV_DEFAULT"
__nv_reservedSMEM_offset_0_alias:
	.zero		0
	.zero		64


//--------------------- .nv.constant0._Z3AddPfS_S_ --------------------------
	.section	.nv.constant0._Z3AddPfS_S_,"a",@progbits
	.sectionflags	@""
	.align	4
.nv.constant0._Z3AddPfS_S_:
	.zero		920


//--------------------- SYMBOLS --------------------------

	.type		.nv.reservedSmem.offset0,@object
	.size		.nv.reservedSmem.offset0,0x4
